	.headerflags	@"EF_CUDA_TEXMODE_UNIFIED EF_CUDA_64BIT_ADDRESS EF_CUDA_ACCELERATORS EF_CUDA_SM90 EF_CUDA_VIRTUAL_SM(EF_CUDA_SM90)"
	.elftype	@"ET_EXEC"


//--------------------- .nv.info                  --------------------------
	.section	.nv.info,"",@"SHT_CUDA_INFO"
	.align	4


	//----- nvinfo : EIATTR_REGCOUNT
	.align		4
        /*0000*/ 	.byte	0x04, 0x2f
        /*0002*/ 	.short	(.L_1 - .L_0)
	.align		4
.L_0:
        /*0004*/ 	.word	index@(triton_poi_fused_max_pool2d_with_indices_42)
        /*0008*/ 	.word	0x00000055


	//----- nvinfo : EIATTR_MIN_STACK_SIZE
	.align		4
.L_1:
        /*000c*/ 	.byte	0x04, 0x12
        /*000e*/ 	.short	(.L_3 - .L_2)
	.align		4
.L_2:
        /*0010*/ 	.word	index@(triton_poi_fused_max_pool2d_with_indices_42)
        /*0014*/ 	.word	0x00000000


	//----- nvinfo : EIATTR_FRAME_SIZE
	.align		4
.L_3:
        /*0018*/ 	.byte	0x04, 0x11
        /*001a*/ 	.short	(.L_5 - .L_4)
	.align		4
.L_4:
        /*001c*/ 	.word	index@(triton_poi_fused_max_pool2d_with_indices_42)
        /*0020*/ 	.word	0x00000000


	//----- nvinfo : EIATTR_MIN_STACK_SIZE
	.align		4
.L_5:
        /*0024*/ 	.byte	0x04, 0x12
        /*0026*/ 	.short	(.L_7 - .L_6)
	.align		4
.L_6:
        /*0028*/ 	.word	index@(triton_poi_fused_max_pool2d_with_indices_42)
        /*002c*/ 	.word	0x00000000
.L_7:


//--------------------- .nv.info.triton_poi_fused_max_pool2d_with_indices_42 --------------------------
	.section	.nv.info.triton_poi_fused_max_pool2d_with_indices_42,"",@"SHT_CUDA_INFO"
	.sectionflags	@""
	.align	4


	//----- nvinfo : EIATTR_CUDA_API_VERSION
	.align		4
        /*0000*/ 	.byte	0x04, 0x37
        /*0002*/ 	.short	(.L_9 - .L_8)
.L_8:
        /*0004*/ 	.word	0x0000007c


	//----- nvinfo : EIATTR_KPARAM_INFO
	.align		4
.L_9:
        /*0008*/ 	.byte	0x04, 0x17
        /*000a*/ 	.short	(.L_11 - .L_10)
.L_10:
        /*000c*/ 	.word	0x00000000
        /*0010*/ 	.short	0x0004
        /*0012*/ 	.short	0x001c
        /*0014*/ 	.byte	0x00, 0xf0, 0x11, 0x00


	//----- nvinfo : EIATTR_KPARAM_INFO
	.align		4
.L_11:
        /*0018*/ 	.byte	0x04, 0x17
        /*001a*/ 	.short	(.L_13 - .L_12)
.L_12:
        /*001c*/ 	.word	0x00000000
        /*0020*/ 	.short	0x0003
        /*0022*/ 	.short	0x0018
        /*0024*/ 	.byte	0x00, 0xf0, 0x11, 0x00


	//----- nvinfo : EIATTR_KPARAM_INFO
	.align		4
.L_13:
        /*0028*/ 	.byte	0x04, 0x17
        /*002a*/ 	.short	(.L_15 - .L_14)
.L_14:
        /*002c*/ 	.word	0x00000000
        /*0030*/ 	.short	0x0002
        /*0032*/ 	.short	0x0010
        /*0034*/ 	.byte	0x00, 0xf4, 0x21, 0x00


	//----- nvinfo : EIATTR_KPARAM_INFO
	.align		4
.L_15:
        /*0038*/ 	.byte	0x04, 0x17
        /*003a*/ 	.short	(.L_17 - .L_16)
.L_16:
        /*003c*/ 	.word	0x00000000
        /*0040*/ 	.short	0x0001
        /*0042*/ 	.short	0x0008
        /*0044*/ 	.byte	0x00, 0xf4, 0x21, 0x00


	//----- nvinfo : EIATTR_KPARAM_INFO
	.align		4
.L_17:
        /*0048*/ 	.byte	0x04, 0x17
        /*004a*/ 	.short	(.L_19 - .L_18)
.L_18:
        /*004c*/ 	.word	0x00000000
        /*0050*/ 	.short	0x0000
        /*0052*/ 	.short	0x0000
        /*0054*/ 	.byte	0x00, 0xf4, 0x21, 0x00


	//----- nvinfo : EIATTR_SPARSE_MMA_MASK
	.align		4
.L_19:
        /*0058*/ 	.byte	0x03, 0x50
        /*005a*/ 	.short	0x0000


	//----- nvinfo : EIATTR_MAXREG_COUNT
	.align		4
        /*005c*/ 	.byte	0x03, 0x1b
        /*005e*/ 	.short	0x00ff


	//----- nvinfo : EIATTR_EXIT_INSTR_OFFSETS
	.align		4
        /*0060*/ 	.byte	0x04, 0x1c
        /*0062*/ 	.short	(.L_21 - .L_20)


	//   ....[0]....
.L_20:
        /*0064*/ 	.word	0x00002b80


	//   ....[1]....
        /*0068*/ 	.word	0x00002ba0


	//----- nvinfo : EIATTR_REQNTID
	.align		4
.L_21:
        /*006c*/ 	.byte	0x04, 0x10
        /*006e*/ 	.short	(.L_23 - .L_22)
.L_22:
        /*0070*/ 	.word	0x00000080
        /*0074*/ 	.word	0x00000001
        /*0078*/ 	.word	0x00000001


	//----- nvinfo : EIATTR_CBANK_PARAM_SIZE
	.align		4
.L_23:
        /*007c*/ 	.byte	0x03, 0x19
        /*007e*/ 	.short	0x0020


	//----- nvinfo : EIATTR_PARAM_CBANK
	.align		4
        /*0080*/ 	.byte	0x04, 0x0a
        /*0082*/ 	.short	(.L_25 - .L_24)
	.align		4
.L_24:
        /*0084*/ 	.word	index@(.nv.constant0.triton_poi_fused_max_pool2d_with_indices_42)
        /*0088*/ 	.short	0x0210
        /*008a*/ 	.short	0x0020


	//----- nvinfo : EIATTR_SW_WAR
	.align		4
.L_25:
        /*008c*/ 	.byte	0x04, 0x36
        /*008e*/ 	.short	(.L_27 - .L_26)
.L_26:
        /*0090*/ 	.word	0x00000008
.L_27:


//--------------------- .nv.callgraph             --------------------------
	.section	.nv.callgraph,"",@"SHT_CUDA_CALLGRAPH"
	.align	4
	.sectionentsize	8
	.align		4
        /*0000*/ 	.word	0x00000000
	.align		4
        /*0004*/ 	.word	0xffffffff
	.align		4
        /*0008*/ 	.word	0x00000000
	.align		4
        /*000c*/ 	.word	0xfffffffe
	.align		4
        /*0010*/ 	.word	0x00000000
	.align		4
        /*0014*/ 	.word	0xfffffffd
	.align		4
        /*0018*/ 	.word	0x00000000
	.align		4
        /*001c*/ 	.word	0xfffffffc


//--------------------- .text.triton_poi_fused_max_pool2d_with_indices_42 --------------------------
	.section	.text.triton_poi_fused_max_pool2d_with_indices_42,"ax",@progbits
	.sectionflags	@"SHF_BARRIERS=1"
	.align	128
        .global         triton_poi_fused_max_pool2d_with_indices_42
        .type           triton_poi_fused_max_pool2d_with_indices_42,@function
        .size           triton_poi_fused_max_pool2d_with_indices_42,(.L_x_1 - triton_poi_fused_max_pool2d_with_indices_42)
        .other          triton_poi_fused_max_pool2d_with_indices_42,@"STO_CUDA_ENTRY STV_DEFAULT"
triton_poi_fused_max_pool2d_with_indices_42:
.text.triton_poi_fused_max_pool2d_with_indices_42:
[----:B------:R-:W0:Y:S02]  /*0000*/  LDC R1, c[0x0][0x28] ;  /* 0x00000a00ff017b82 */ /* 0x000e240000000800 */
[----:B------:R-:W1:Y:S01]  /*0010*/  S2R R4, SR_TID.X ;  /* 0x0000000000047919 */ /* 0x000e620000002100 */
[----:B------:R-:W2:Y:S01]  /*0020*/  LDC.64 R32, c[0x0][0x210] ;  /* 0x00008400ff207b82 */ /* 0x000ea20000000a00 */
[----:B------:R-:W-:Y:S02]  /*0030*/  CS2R R40, SRZ ;  /* 0x0000000000287805 */ /* 0x000fe4000001ff00 */
[----:B------:R-:W-:Y:S01]  /*0040*/  CS2R R42, SRZ ;  /* 0x00000000002a7805 */ /* 0x000fe2000001ff00 */
[----:B------:R-:W3:Y:S01]  /*0050*/  S2R R7, SR_CTAID.Y ;  /* 0x0000000000077919 */ /* 0x000ee20000002600 */
[----:B------:R-:W-:Y:S02]  /*0060*/  CS2R R20, SRZ ;  /* 0x0000000000147805 */ /* 0x000fe4000001ff00 */
[----:B------:R-:W-:Y:S01]  /*0070*/  CS2R R22, SRZ ;  /* 0x0000000000167805 */ /* 0x000fe2000001ff00 */
[----:B------:R-:W-:Y:S01]  /*0080*/  ULDC.64 UR6, c[0x0][0x208] ;  /* 0x0000820000067ab9 */ /* 0x000fe20000000a00 */
[----:B------:R-:W4:Y:S01]  /*0090*/  S2R R6, SR_CTAID.X ;  /* 0x0000000000067919 */ /* 0x000f220000002500 */
[----:B-1----:R-:W-:Y:S01]  /*00a0*/  SHF.R.U32.HI R18, RZ, 0x2, R4 ;  /* 0x00000002ff127819 */ /* 0x002fe20000011604 */
[----:B---3--:R-:W-:-:S03]  /*00b0*/  IMAD.SHL.U32 R7, R7, 0x20, RZ ;  /* 0x0000002007077824 */ /* 0x008fc600078e00ff */
[----:B------:R-:W-:Y:S01]  /*00c0*/  SGXT.U32 R18, R18, 0x5 ;  /* 0x000000051212781a */ /* 0x000fe20000000000 */
[----:B----4-:R-:W-:-:S03]  /*00d0*/  IMAD.SHL.U32 R6, R6, 0x20, RZ ;  /* 0x0000002006067824 */ /* 0x010fc600078e00ff */
[----:B------:R-:W-:Y:S01]  /*00e0*/  LOP3.LUT R19, R7, R18, RZ, 0xfc, !PT ;  /* 0x0000001207137212 */ /* 0x000fe200078efcff */
[----:B------:R-:W-:-:S04]  /*00f0*/  IMAD.MOV.U32 R18, RZ, RZ, RZ ;  /* 0x000000ffff127224 */ /* 0x000fc800078e00ff */
[----:B------:R-:W-:-:S04]  /*0100*/  IMAD.HI R10, R19, -0x6db6db6d, R18 ;  /* 0x92492493130a7827 */ /* 0x000fc800078e0212 */
[----:B------:R-:W-:Y:S01]  /*0110*/  IMAD.HI R0, R19, 0x5397829d, RZ ;  /* 0x5397829d13007827 */ /* 0x000fe200078e02ff */
[----:B------:R-:W-:-:S04]  /*0120*/  SHF.R.U32.HI R11, RZ, 0x1f, R10 ;  /* 0x0000001fff0b7819 */ /* 0x000fc8000001160a */
[----:B------:R-:W-:Y:S02]  /*0130*/  SHF.R.U32.HI R3, RZ, 0x1f, R0 ;  /* 0x0000001fff037819 */ /* 0x000fe40000011600 */
[----:B------:R-:W-:Y:S01]  /*0140*/  LEA.HI.SX32 R11, R10, R11, 0x1d ;  /* 0x0000000b0a0b7211 */ /* 0x000fe200078feaff */
[----:B------:R-:W-:Y:S01]  /*0150*/  IMAD.MOV.U32 R10, RZ, RZ, RZ ;  /* 0x000000ffff0a7224 */ /* 0x000fe200078e00ff */
[----:B------:R-:W-:-:S03]  /*0160*/  LEA.HI.SX32 R3, R0, R3, 0x1a ;  /* 0x0000000300037211 */ /* 0x000fc600078fd2ff */
[----:B------:R-:W-:-:S04]  /*0170*/  IMAD.HI R2, R11, -0x6db6db6d, R10 ;  /* 0x924924930b027827 */ /* 0x000fc800078e020a */
[----:B------:R-:W-:Y:S01]  /*0180*/  IMAD R0, R11, -0xe, R19 ;  /* 0xfffffff20b007824 */ /* 0x000fe200078e0213 */
[----:B------:R-:W-:-:S03]  /*0190*/  SHF.R.U32.HI R5, RZ, 0x1f, R2 ;  /* 0x0000001fff057819 */ /* 0x000fc60000011602 */
[----:B------:R-:W-:Y:S01]  /*01a0*/  IMAD R0, R3, 0x1c2, R0 ;  /* 0x000001c203007824 */ /* 0x000fe200078e0200 */
[----:B------:R-:W-:Y:S01]  /*01b0*/  LEA.HI R5, R2, R5, RZ, 0x1d ;  /* 0x0000000502057211 */ /* 0x000fe200078fe8ff */
[----:B------:R-:W-:Y:S02]  /*01c0*/  IMAD.SHL.U32 R3, R4, 0x8, RZ ;  /* 0x0000000804037824 */ /* 0x000fe400078e00ff */
[----:B------:R-:W-:Y:S02]  /*01d0*/  IMAD R39, R0, 0x600, RZ ;  /* 0x0000060000277824 */ /* 0x000fe400078e02ff */
[----:B------:R-:W-:Y:S01]  /*01e0*/  IMAD R10, R5, -0xe, R11 ;  /* 0xfffffff2050a7824 */ /* 0x000fe200078e020b */
[----:B------:R-:W-:Y:S01]  /*01f0*/  LOP3.LUT R2, R6, 0x18, R3, 0xf8, !PT ;  /* 0x0000001806027812 */ /* 0x000fe200078ef803 */
[----:B------:R-:W-:-:S03]  /*0200*/  VIADD R29, R39, 0x300 ;  /* 0x00000300271d7836 */ /* 0x000fc60000000000 */
[C---:B------:R-:W-:Y:S01]  /*0210*/  ISETP.GE.AND P0, PT, R2.reuse, 0x300, PT ;  /* 0x000003000200780c */ /* 0x040fe20003f06270 */
[C---:B------:R-:W-:Y:S02]  /*0220*/  IMAD.IADD R3, R2.reuse, 0x1, R39 ;  /* 0x0000000102037824 */ /* 0x040fe400078e0227 */
[----:B------:R-:W-:Y:S01]  /*0230*/  IMAD.IADD R5, R2, 0x1, R29 ;  /* 0x0000000102057824 */ /* 0x000fe200078e021d */
[----:B------:R-:W-:Y:S01]  /*0240*/  ISETP.LT.AND P0, PT, R19, 0x310, !P0 ;  /* 0x000003101300780c */ /* 0x000fe20004701270 */
[C---:B------:R-:W-:Y:S02]  /*0250*/  IMAD R3, R10.reuse, 0xb400, R3 ;  /* 0x0000b4000a037824 */ /* 0x040fe400078e0203 */
[----:B------:R-:W-:Y:S02]  /*0260*/  IMAD R5, R10, 0xb400, R5 ;  /* 0x0000b4000a057824 */ /* 0x000fe400078e0205 */
[----:B--2---:R-:W-:-:S04]  /*0270*/  IMAD.WIDE R8, R3, 0x4, R32 ;  /* 0x0000000403087825 */ /* 0x004fc800078e0220 */
[----:B------:R-:W-:-:S04]  /*0280*/  IMAD.WIDE R12, R5, 0x4, R32 ;  /* 0x00000004050c7825 */ /* 0x000fc800078e0220 */
[----:B------:R1:W2:Y:S01]  /*0290*/  @P0 LDG.E.EL.128 R40, desc[UR6][R8.64] ;  /* 0x0000000608280981 */ /* 0x0002a2000c2e1d00 */
[----:B------:R-:W-:-:S03]  /*02a0*/  VIADD R63, R39, 0x600 ;  /* 0x00000600273f7836 */ /* 0x000fc60000000000 */
[----:B------:R-:W2:Y:S01]  /*02b0*/  @P0 LDG.E.EL.128 R20, desc[UR6][R12.64] ;  /* 0x000000060c140981 */ /* 0x000ea2000c2e1d00 */
[----:B------:R-:W-:Y:S01]  /*02c0*/  IMAD.IADD R3, R2, 0x1, R63 ;  /* 0x0000000102037824 */ /* 0x000fe200078e023f */
[----:B------:R-:W-:Y:S02]  /*02d0*/  CS2R R24, SRZ ;  /* 0x0000000000187805 */ /* 0x000fe4000001ff00 */
[----:B------:R-:W-:Y:S01]  /*02e0*/  CS2R R26, SRZ ;  /* 0x00000000001a7805 */ /* 0x000fe2000001ff00 */
[----:B------:R-:W-:-:S04]  /*02f0*/  IMAD R3, R10, 0xb400, R3 ;  /* 0x0000b4000a037824 */ /* 0x000fc800078e0203 */
[----:B------:R-:W-:-:S05]  /*0300*/  IMAD.WIDE R14, R3, 0x4, R32 ;  /* 0x00000004030e7825 */ /* 0x000fca00078e0220 */
[----:B------:R3:W4:Y:S01]  /*0310*/  @P0 LDG.E.EL.128 R24, desc[UR6][R14.64] ;  /* 0x000000060e180981 */ /* 0x000722000c2e1d00 */
[----:B------:R-:W-:-:S04]  /*0320*/  VIADD R57, R39, 0x5a00 ;  /* 0x00005a0027397836 */ /* 0x000fc80000000000 */
[----:B------:R-:W-:-:S04]  /*0330*/  IMAD.IADD R3, R2, 0x1, R57 ;  /* 0x0000000102037824 */ /* 0x000fc800078e0239 */
[----:B------:R-:W-:-:S04]  /*0340*/  IMAD R3, R10, 0xb400, R3 ;  /* 0x0000b4000a037824 */ /* 0x000fc800078e0203 */
[----:B-1----:R-:W-:Y:S01]  /*0350*/  IMAD.WIDE R8, R3, 0x4, R32 ;  /* 0x0000000403087825 */ /* 0x002fe200078e0220 */
[----:B--2---:R-:W-:Y:S02]  /*0360*/  FSETP.GT.AND P2, PT, R20, R40, PT ;  /* 0x000000281400720b */ /* 0x004fe40003f44000 */
[----:B------:R-:W-:Y:S02]  /*0370*/  FSETP.GT.AND P4, PT, R22, R42, PT ;  /* 0x0000002a1600720b */ /* 0x000fe40003f84000 */
[----:B------:R-:W-:Y:S02]  /*0380*/  FSETP.GT.AND P5, PT, R21, R41, PT ;  /* 0x000000291500720b */ /* 0x000fe40003fa4000 */
[----:B------:R-:W-:Y:S02]  /*0390*/  FSETP.NAN.AND P1, PT, R20, R20, PT ;  /* 0x000000141400720b */ /* 0x000fe40003f28000 */
[----:B------:R-:W-:Y:S02]  /*03a0*/  FSETP.GT.AND P3, PT, R23, R43, PT ;  /* 0x0000002b1700720b */ /* 0x000fe40003f64000 */
[----:B------:R-:W-:-:S02]  /*03b0*/  P2R R12, PR, RZ, 0x4 ;  /* 0x00000004ff0c7803 */ /* 0x000fc40000000000 */
[----:B---3--:R-:W-:Y:S02]  /*03c0*/  P2R R14, PR, RZ, 0x8 ;  /* 0x00000008ff0e7803 */ /* 0x008fe40000000000 */
[----:B------:R-:W-:Y:S02]  /*03d0*/  @!P2 SEL R20, R20, R40, P1 ;  /* 0x000000281414a207 */ /* 0x000fe40000800000 */
[C---:B------:R-:W-:Y:S02]  /*03e0*/  FSETP.NAN.AND P1, PT, R22.reuse, R22, PT ;  /* 0x000000161600720b */ /* 0x040fe40003f28000 */
[C---:B------:R-:W-:Y:S02]  /*03f0*/  FSETP.NAN.AND P2, PT, R21.reuse, R21, PT ;  /* 0x000000151500720b */ /* 0x040fe40003f48000 */
[----:B------:R-:W-:Y:S02]  /*0400*/  @!P4 SEL R22, R22, R42, P1 ;  /* 0x0000002a1616c207 */ /* 0x000fe40000800000 */
[----:B------:R-:W-:-:S02]  /*0410*/  @!P5 SEL R21, R21, R41, P2 ;  /* 0x000000291515d207 */ /* 0x000fc40001000000 */
[----:B----4-:R-:W-:Y:S02]  /*0420*/  FSETP.NAN.AND P1, PT, R27, R27, PT ;  /* 0x0000001b1b00720b */ /* 0x010fe40003f28000 */
[----:B------:R-:W-:Y:S01]  /*0430*/  FSETP.NAN.AND P2, PT, R23, R23, PT ;  /* 0x000000171700720b */ /* 0x000fe20003f48000 */
[C---:B------:R-:W-:Y:S02]  /*0440*/  VIADD R69, R39.reuse, 0x5d00 ;  /* 0x00005d0027457836 */ /* 0x040fe40000000000 */
[----:B------:R-:W-:Y:S01]  /*0450*/  VIADD R55, R39, 0x6000 ;  /* 0x0000600027377836 */ /* 0x000fe20000000000 */
[----:B------:R-:W-:Y:S02]  /*0460*/  @!P3 SEL R23, R23, R43, P2 ;  /* 0x0000002b1717b207 */ /* 0x000fe40001000000 */
[----:B------:R-:W-:Y:S02]  /*0470*/  FSETP.GEU.AND P2, PT, R22, R26, PT ;  /* 0x0000001a1600720b */ /* 0x000fe40003f4e000 */
[----:B------:R-:W-:-:S02]  /*0480*/  FSETP.GEU.AND P3, PT, R23, R27, PT ;  /* 0x0000001b1700720b */ /* 0x000fc40003f6e000 */
[----:B------:R-:W-:Y:S02]  /*0490*/  P2R R18, PR, RZ, 0x4 ;  /* 0x00000004ff127803 */ /* 0x000fe40000000000 */
[----:B------:R-:W-:Y:S02]  /*04a0*/  @!P1 SEL R27, R27, R23, !P3 ;  /* 0x000000171b1b9207 */ /* 0x000fe40005800000 */
[----:B------:R-:W-:Y:S01]  /*04b0*/  FSETP.NAN.AND P1, PT, R26, R26, PT ;  /* 0x0000001a1a00720b */ /* 0x000fe20003f28000 */
[C---:B------:R-:W-:Y:S02]  /*04c0*/  IMAD.IADD R5, R2.reuse, 0x1, R69 ;  /* 0x0000000102057824 */ /* 0x040fe400078e0245 */
[C---:B------:R-:W-:Y:S02]  /*04d0*/  VIADD R65, R39.reuse, 0xb400 ;  /* 0x0000b40027417836 */ /* 0x040fe40000000000 */
[----:B------:R-:W-:Y:S01]  /*04e0*/  VIADD R61, R39, 0xb700 ;  /* 0x0000b700273d7836 */ /* 0x000fe20000000000 */
[----:B------:R-:W-:-:S02]  /*04f0*/  LOP3.LUT R50, R2, 0x4, RZ, 0xfc, !PT ;  /* 0x0000000402327812 */ /* 0x000fc400078efcff */
[----:B------:R-:W-:Y:S02]  /*0500*/  P2R R11, PR, RZ, 0x8 ;  /* 0x00000008ff0b7803 */ /* 0x000fe40000000000 */
[----:B------:R-:W-:Y:S02]  /*0510*/  P2R R15, PR, RZ, 0x10 ;  /* 0x00000010ff0f7803 */ /* 0x000fe40000000000 */
[----:B------:R-:W-:Y:S02]  /*0520*/  P2R R13, PR, RZ, 0x20 ;  /* 0x00000020ff0d7803 */ /* 0x000fe40000000000 */
[----:B------:R-:W-:Y:S02]  /*0530*/  @!P1 SEL R26, R26, R22, !P2 ;  /* 0x000000161a1a9207 */ /* 0x000fe40005000000 */
[----:B------:R-:W-:Y:S02]  /*0540*/  CS2R R22, SRZ ;  /* 0x0000000000167805 */ /* 0x000fe4000001ff00 */
[----:B------:R-:W-:-:S02]  /*0550*/  FSETP.NAN.AND P1, PT, R25, R25, PT ;  /* 0x000000191900720b */ /* 0x000fc40003f28000 */
[----:B------:R-:W-:-:S04]  /*0560*/  FSETP.GEU.AND P2, PT, R21, R25, PT ;  /* 0x000000191500720b */ /* 0x000fc80003f4e000 */
[----:B------:R-:W-:-:S07]  /*0570*/  P2R R16, PR, RZ, 0x4 ;  /* 0x00000004ff107803 */ /* 0x000fce0000000000 */
[----:B------:R-:W-:Y:S02]  /*0580*/  @!P1 SEL R25, R25, R21, !P2 ;  /* 0x0000001519199207 */ /* 0x000fe40005000000 */
[-C--:B------:R-:W-:Y:S02]  /*0590*/  FSETP.NAN.AND P1, PT, R24, R24.reuse, PT ;  /* 0x000000181800720b */ /* 0x080fe40003f28000 */
[----:B------:R-:W-:-:S04]  /*05a0*/  FSETP.GEU.AND P2, PT, R20, R24, PT ;  /* 0x000000181400720b */ /* 0x000fc80003f4e000 */
[----:B------:R-:W-:-:S07]  /*05b0*/  P2R R17, PR, RZ, 0x4 ;  /* 0x00000004ff117803 */ /* 0x000fce0000000000 */
[----:B------:R-:W-:Y:S02]  /*05c0*/  @!P1 SEL R24, R24, R20, !P2 ;  /* 0x0000001418189207 */ /* 0x000fe40005000000 */
[----:B------:R-:W-:-:S06]  /*05d0*/  CS2R R20, SRZ ;  /* 0x0000000000147805 */ /* 0x000fcc000001ff00 */
[----:B------:R-:W2:Y:S01]  /*05e0*/  @P0 LDG.E.EL.128 R20, desc[UR6][R8.64] ;  /* 0x0000000608140981 */ /* 0x000ea2000c2e1d00 */
[----:B------:R-:W-:-:S04]  /*05f0*/  IMAD R5, R10, 0xb400, R5 ;  /* 0x0000b4000a057824 */ /* 0x000fc800078e0205 */
[----:B------:R-:W-:Y:S01]  /*0600*/  IMAD.WIDE R30, R5, 0x4, R32 ;  /* 0x00000004051e7825 */ /* 0x000fe200078e0220 */
[-C--:B--2---:R-:W-:Y:S02]  /*0610*/  FSETP.NAN.AND P1, PT, R20, R20.reuse, PT ;  /* 0x000000141400720b */ /* 0x084fe40003f28000 */
[----:B------:R-:W-:-:S04]  /*0620*/  FSETP.GEU.AND P2, PT, R24, R20, PT ;  /* 0x000000141800720b */ /* 0x000fc80003f4e000 */
[----:B------:R-:W-:-:S07]  /*0630*/  P2R R9, PR, RZ, 0x4 ;  /* 0x00000004ff097803 */ /* 0x000fce0000000000 */
[----:B------:R-:W-:Y:S02]  /*0640*/  @!P1 SEL R20, R20, R24, !P2 ;  /* 0x0000001814149207 */ /* 0x000fe40005000000 */
[-C--:B------:R-:W-:Y:S02]  /*0650*/  FSETP.NAN.AND P1, PT, R21, R21.reuse, PT ;  /* 0x000000151500720b */ /* 0x080fe40003f28000 */
[----:B------:R-:W-:-:S04]  /*0660*/  FSETP.GEU.AND P2, PT, R25, R21, PT ;  /* 0x000000151900720b */ /* 0x000fc80003f4e000 */
[----:B------:R-:W-:-:S07]  /*0670*/  P2R R8, PR, RZ, 0x4 ;  /* 0x00000004ff087803 */ /* 0x000fce0000000000 */
[----:B------:R-:W-:Y:S02]  /*0680*/  @!P1 SEL R21, R21, R25, !P2 ;  /* 0x0000001915159207 */ /* 0x000fe40005000000 */
[----:B------:R-:W-:Y:S02]  /*0690*/  CS2R R24, SRZ ;  /* 0x0000000000187805 */ /* 0x000fe4000001ff00 */
[-C--:B------:R-:W-:Y:S02]  /*06a0*/  FSETP.NAN.AND P1, PT, R22, R22.reuse, PT ;  /* 0x000000161600720b */ /* 0x080fe40003f28000 */
        /* <DEDUP_REMOVED lines=8> */
[----:B------:R-:W2:Y:S02]  /*0730*/  @P0 LDG.E.EL.128 R24, desc[UR6][R30.64] ;  /* 0x000000061e180981 */ /* 0x000ea4000c2e1d00 */
        /* <DEDUP_REMOVED lines=12> */
[----:B------:R-:W-:Y:S01]  /*0800*/  @!P1 SEL R25, R25, R21, !P2 ;  /* 0x0000001519199207 */ /* 0x000fe20005000000 */
[----:B------:R-:W-:Y:S01]  /*0810*/  IMAD.IADD R21, R2, 0x1, R55 ;  /* 0x0000000102157824 */ /* 0x000fe200078e0237 */
[-C--:B------:R-:W-:Y:S02]  /*0820*/  FSETP.NAN.AND P1, PT, R24, R24.reuse, PT ;  /* 0x000000181800720b */ /* 0x080fe40003f28000 */
[----:B------:R-:W-:Y:S01]  /*0830*/  FSETP.GEU.AND P2, PT, R20, R24, PT ;  /* 0x000000181400720b */ /* 0x000fe20003f4e000 */
[----:B------:R-:W-:-:S03]  /*0840*/  IMAD R31, R10, 0xb400, R21 ;  /* 0x0000b4000a1f7824 */ /* 0x000fc600078e0215 */
[----:B------:R-:W-:Y:S01]  /*0850*/  P2R R36, PR, RZ, 0x4 ;  /* 0x00000004ff247803 */ /* 0x000fe20000000000 */
[----:B------:R-:W-:-:S06]  /*0860*/  IMAD.WIDE R30, R31, 0x4, R32 ;  /* 0x000000041f1e7825 */ /* 0x000fcc00078e0220 */
        /* <DEDUP_REMOVED lines=10> */
[----:B------:R-:W-:Y:S01]  /*0910*/  @!P1 SEL R21, R21, R25, !P2 ;  /* 0x0000001915159207 */ /* 0x000fe20005000000 */
[----:B------:R-:W-:Y:S01]  /*0920*/  IMAD.IADD R25, R2, 0x1, R65 ;  /* 0x0000000102197824 */ /* 0x000fe200078e0241 */
[-C--:B------:R-:W-:Y:S02]  /*0930*/  FSETP.NAN.AND P1, PT, R22, R22.reuse, PT ;  /* 0x000000161600720b */ /* 0x080fe40003f28000 */
[----:B------:R-:W-:Y:S01]  /*0940*/  FSETP.GEU.AND P2, PT, R26, R22, PT ;  /* 0x000000161a00720b */ /* 0x000fe20003f4e000 */
[----:B------:R-:W-:Y:S01]  /*0950*/  IMAD R31, R10, 0xb400, R25 ;  /* 0x0000b4000a1f7824 */ /* 0x000fe200078e0219 */
[----:B------:R-:W-:Y:S02]  /*0960*/  CS2R R24, SRZ ;  /* 0x0000000000187805 */ /* 0x000fe4000001ff00 */
[----:B------:R-:W-:Y:S01]  /*0970*/  P2R R40, PR, RZ, 0x4 ;  /* 0x00000004ff287803 */ /* 0x000fe20000000000 */
[----:B------:R-:W-:-:S06]  /*0980*/  IMAD.WIDE R30, R31, 0x4, R32 ;  /* 0x000000041f1e7825 */ /* 0x000fcc00078e0220 */
        /* <DEDUP_REMOVED lines=28> */
[----:B------:R1:W2:Y:S01]  /*0b50*/  @P0 LDG.E.EL.128 R20, desc[UR6][R30.64] ;  /* 0x000000061e140981 */ /* 0x0002a2000c2e1d00 */
[----:B------:R-:W-:Y:S01]  /*0b60*/  IMAD.IADD R51, R50, 0x1, R29 ;  /* 0x0000000132337824 */ /* 0x000fe200078e021d */
[----:B------:R-:W-:-:S03]  /*0b70*/  CS2R R28, SRZ ;  /* 0x00000000001c7805 */ /* 0x000fc6000001ff00 */
[----:B------:R-:W-:-:S04]  /*0b80*/  IMAD R51, R10, 0xb400, R51 ;  /* 0x0000b4000a337824 */ /* 0x000fc800078e0233 */
[----:B------:R-:W-:-:S04]  /*0b90*/  IMAD.WIDE R52, R51, 0x4, R32 ;  /* 0x0000000433347825 */ /* 0x000fc800078e0220 */
[----:B-1----:R-:W-:-:S04]  /*0ba0*/  IMAD.IADD R31, R50, 0x1, R39 ;  /* 0x00000001321f7824 */ /* 0x002fc800078e0227 */
[----:B------:R-:W-:Y:S01]  /*0bb0*/  IMAD R59, R10, 0xb400, R31 ;  /* 0x0000b4000a3b7824 */ /* 0x000fe200078e021f */
[----:B------:R-:W-:-:S03]  /*0bc0*/  CS2R R30, SRZ ;  /* 0x00000000001e7805 */ /* 0x000fc6000001ff00 */
[----:B------:R-:W-:-:S03]  /*0bd0*/  IMAD.WIDE R58, R59, 0x4, R32 ;  /* 0x000000043b3a7825 */ /* 0x000fc600078e0220 */
[----:B------:R-:W3:Y:S01]  /*0be0*/  @P0 LDG.E.EL.128 R28, desc[UR6][R52.64] ;  /* 0x00000006341c0981 */ /* 0x000ee2000c2e1d00 */
        /* <DEDUP_REMOVED lines=18> */
[----:B------:R1:W2:Y:S01]  /*0d10*/  @P0 LDG.E.EL.128 R24, desc[UR6][R58.64] ;  /* 0x000000063a180981 */ /* 0x0002a2000c2e1d00 */
[----:B---3--:R-:W-:Y:S01]  /*0d20*/  FSETP.NAN.AND P1, PT, R28, R28, PT ;  /* 0x0000001c1c00720b */ /* 0x008fe20003f28000 */
[----:B------:R-:W-:-:S04]  /*0d30*/  IMAD.IADD R63, R50, 0x1, R63 ;  /* 0x00000001323f7824 */ /* 0x000fc800078e023f */
[----:B-1----:R-:W-:-:S04]  /*0d40*/  IMAD R59, R10, 0xb400, R63 ;  /* 0x0000b4000a3b7824 */ /* 0x002fc800078e023f */
[----:B------:R-:W-:Y:S01]  /*0d50*/  IMAD.WIDE R58, R59, 0x4, R32 ;  /* 0x000000043b3a7825 */ /* 0x000fe200078e0220 */
[----:B--2---:R-:W-:-:S04]  /*0d60*/  FSETP.GT.AND P2, PT, R28, R24, PT ;  /* 0x000000181c00720b */ /* 0x004fc80003f44000 */
[----:B------:R-:W-:-:S09]  /*0d70*/  P2R R51, PR, RZ, 0x4 ;  /* 0x00000004ff337803 */ /* 0x000fd20000000000 */
[----:B------:R-:W-:Y:S02]  /*0d80*/  @!P2 SEL R28, R28, R24, P1 ;  /* 0x000000181c1ca207 */ /* 0x000fe40000800000 */
[C---:B------:R-:W-:Y:S02]  /*0d90*/  FSETP.GT.AND P2, PT, R29.reuse, R25, PT ;  /* 0x000000191d00720b */ /* 0x040fe40003f44000 */
[----:B------:R-:W-:Y:S02]  /*0da0*/  FSETP.NAN.AND P1, PT, R29, R29, PT ;  /* 0x0000001d1d00720b */ /* 0x000fe40003f28000 */
        /* <DEDUP_REMOVED lines=8> */
[----:B------:R-:W-:-:S09]  /*0e30*/  CS2R R24, SRZ ;  /* 0x0000000000187805 */ /* 0x000fd2000001ff00 */
[----:B------:R-:W-:Y:S02]  /*0e40*/  @!P2 SEL R31, R31, R27, P1 ;  /* 0x0000001b1f1fa207 */ /* 0x000fe40000800000 */
[----:B------:R-:W-:-:S06]  /*0e50*/  CS2R R26, SRZ ;  /* 0x00000000001a7805 */ /* 0x000fcc000001ff00 */
[----:B------:R-:W2:Y:S01]  /*0e60*/  @P0 LDG.E.EL.128 R24, desc[UR6][R58.64] ;  /* 0x000000063a180981 */ /* 0x000ea2000c2e1d00 */
[----:B------:R-:W-:Y:S01]  /*0e70*/  P2R R56, PR, RZ, 0x4 ;  /* 0x00000004ff387803 */ /* 0x000fe20000000000 */
[----:B------:R-:W-:-:S04]  /*0e80*/  IMAD.IADD R57, R50, 0x1, R57 ;  /* 0x0000000132397824 */ /* 0x000fc800078e0239 */
[----:B------:R-:W-:-:S04]  /*0e90*/  IMAD R57, R10, 0xb400, R57 ;  /* 0x0000b4000a397824 */ /* 0x000fc800078e0239 */
[----:B------:R-:W-:Y:S01]  /*0ea0*/  IMAD.WIDE R66, R57, 0x4, R32 ;  /* 0x0000000439427825 */ /* 0x000fe200078e0220 */
[-C--:B--2---:R-:W-:Y:S02]  /*0eb0*/  FSETP.NAN.AND P1, PT, R27, R27.reuse, PT ;  /* 0x0000001b1b00720b */ /* 0x084fe40003f28000 */
[----:B------:R-:W-:-:S11]  /*0ec0*/  FSETP.GEU.AND P2, PT, R31, R27, PT ;  /* 0x0000001b1f00720b */ /* 0x000fd60003f4e000 */
[----:B------:R-:W-:Y:S02]  /*0ed0*/  @!P1 SEL R27, R27, R31, !P2 ;  /* 0x0000001f1b1b9207 */ /* 0x000fe40005000000 */
[-C--:B------:R-:W-:Y:S02]  /*0ee0*/  FSETP.NAN.AND P1, PT, R26, R26.reuse, PT ;  /* 0x0000001a1a00720b */ /* 0x080fe40003f28000 */
[----:B------:R-:W-:Y:S02]  /*0ef0*/  P2R R58, PR, RZ, 0x4 ;  /* 0x00000004ff3a7803 */ /* 0x000fe40000000000 */
[----:B------:R-:W-:-:S09]  /*0f00*/  FSETP.GEU.AND P2, PT, R30, R26, PT ;  /* 0x0000001a1e00720b */ /* 0x000fd20003f4e000 */
[----:B------:R-:W-:Y:S02]  /*0f10*/  @!P1 SEL R26, R26, R30, !P2 ;  /* 0x0000001e1a1a9207 */ /* 0x000fe40005000000 */
[-C--:B------:R-:W-:Y:S02]  /*0f20*/  FSETP.NAN.AND P1, PT, R25, R25.reuse, PT ;  /* 0x000000191900720b */ /* 0x080fe40003f28000 */
[----:B------:R-:W-:Y:S02]  /*0f30*/  P2R R59, PR, RZ, 0x4 ;  /* 0x00000004ff3b7803 */ /* 0x000fe40000000000 */
[----:B------:R-:W-:-:S09]  /*0f40*/  FSETP.GEU.AND P2, PT, R29, R25, PT ;  /* 0x000000191d00720b */ /* 0x000fd20003f4e000 */
[----:B------:R-:W-:Y:S02]  /*0f50*/  @!P1 SEL R25, R25, R29, !P2 ;  /* 0x0000001d19199207 */ /* 0x000fe40005000000 */
[-C--:B------:R-:W-:Y:S02]  /*0f60*/  FSETP.NAN.AND P1, PT, R24, R24.reuse, PT ;  /* 0x000000181800720b */ /* 0x080fe40003f28000 */
[----:B------:R-:W-:Y:S02]  /*0f70*/  P2R R60, PR, RZ, 0x4 ;  /* 0x00000004ff3c7803 */ /* 0x000fe40000000000 */
[----:B------:R-:W-:Y:S02]  /*0f80*/  FSETP.GEU.AND P2, PT, R28, R24, PT ;  /* 0x000000181c00720b */ /* 0x000fe40003f4e000 */
[----:B------:R-:W-:-:S07]  /*0f90*/  CS2R R30, SRZ ;  /* 0x00000000001e7805 */ /* 0x000fce000001ff00 */
[----:B------:R-:W-:Y:S02]  /*0fa0*/  @!P1 SEL R24, R24, R28, !P2 ;  /* 0x0000001c18189207 */ /* 0x000fe40005000000 */
        /* <DEDUP_REMOVED lines=45> */
[----:B------:R1:W2:Y:S01]  /*1280*/  @P0 LDG.E.EL.128 R28, desc[UR6][R54.64] ;  /* 0x00000006361c0981 */ /* 0x0002a2000c2e1d00 */
[----:B------:R-:W-:Y:S01]  /*1290*/  P2R R70, PR, RZ, 0x4 ;  /* 0x00000004ff467803 */ /* 0x000fe20000000000 */
[----:B------:R-:W-:-:S04]  /*12a0*/  IMAD.IADD R65, R50, 0x1, R65 ;  /* 0x0000000132417824 */ /* 0x000fc800078e0241 */
[----:B-1----:R-:W-:-:S04]  /*12b0*/  IMAD R55, R10, 0xb400, R65 ;  /* 0x0000b4000a377824 */ /* 0x002fc800078e0241 */
        /* <DEDUP_REMOVED lines=42> */
[----:B------:R-:W-:Y:S01]  /*1560*/  VIADD R39, R39, 0xba00 ;  /* 0x0000ba0027277836 */ /* 0x000fe20000000000 */
[-C--:B--2---:R-:W-:Y:S02]  /*1570*/  FSETP.NAN.AND P1, PT, R28, R28.reuse, PT ;  /* 0x0000001c1c00720b */ /* 0x084fe40003f28000 */
[----:B------:R-:W-:Y:S02]  /*1580*/  FSETP.NAN.AND P3, PT, R29, R29, PT ;  /* 0x0000001d1d00720b */ /* 0x000fe40003f68000 */
[----:B------:R-:W-:-:S09]  /*1590*/  FSETP.GEU.AND P2, PT, R24, R28, PT ;  /* 0x0000001c1800720b */ /* 0x000fd20003f4e000 */
[----:B------:R-:W-:Y:S02]  /*15a0*/  @!P1 SEL R28, R28, R24, !P2 ;  /* 0x000000181c1c9207 */ /* 0x000fe40005000000 */
[----:B------:R-:W-:-:S04]  /*15b0*/  FSETP.GEU.AND P1, PT, R25, R29, PT ;  /* 0x0000001d1900720b */ /* 0x000fc80003f2e000 */
[----:B------:R-:W-:Y:S02]  /*15c0*/  @!P3 SEL R29, R29, R25, !P1 ;  /* 0x000000191d1db207 */ /* 0x000fe40004800000 */
[-C--:B------:R-:W-:Y:S02]  /*15d0*/  FSETP.NAN.AND P3, PT, R30, R30.reuse, PT ;  /* 0x0000001e1e00720b */ /* 0x080fe40003f68000 */
[----:B------:R-:W-:Y:S01]  /*15e0*/  FSETP.GEU.AND P4, PT, R26, R30, PT ;  /* 0x0000001e1a00720b */ /* 0x000fe20003f8e000 */
[----:B------:R-:W-:Y:S01]  /*15f0*/  IMAD.IADD R25, R2, 0x1, R39 ;  /* 0x0000000102197824 */ /* 0x000fe200078e0227 */
[----:B------:R-:W-:-:S09]  /*1600*/  P2R R78, PR, RZ, 0x2 ;  /* 0x00000002ff4e7803 */ /* 0x000fd20000000000 */
[----:B------:R-:W-:Y:S02]  /*1610*/  @!P3 SEL R30, R30, R26, !P4 ;  /* 0x0000001a1e1eb207 */ /* 0x000fe40006000000 */
[-C--:B------:R-:W-:Y:S02]  /*1620*/  FSETP.NAN.AND P3, PT, R31, R31.reuse, PT ;  /* 0x0000001f1f00720b */ /* 0x080fe40003f68000 */
[----:B------:R-:W-:Y:S01]  /*1630*/  FSETP.GEU.AND P1, PT, R27, R31, PT ;  /* 0x0000001f1b00720b */ /* 0x000fe20003f2e000 */
[----:B------:R-:W-:Y:S01]  /*1640*/  IMAD R55, R10, 0xb400, R25 ;  /* 0x0000b4000a377824 */ /* 0x000fe200078e0219 */
[----:B------:R-:W-:-:S03]  /*1650*/  CS2R R24, SRZ ;  /* 0x0000000000187805 */ /* 0x000fc6000001ff00 */
[----:B------:R-:W-:-:S06]  /*1660*/  IMAD.WIDE R54, R55, 0x4, R32 ;  /* 0x0000000437367825 */ /* 0x000fcc00078e0220 */
        /* <DEDUP_REMOVED lines=20> */
[----:B------:R-:W-:-:S04]  /*17b0*/  FSETP.GEU.AND P1, PT, R23, R27, PT ;  /* 0x0000001b1700720b */ /* 0x000fc80003f2e000 */
[----:B------:R-:W-:-:S05]  /*17c0*/  P2R R22, PR, RZ, 0x2 ;  /* 0x00000002ff167803 */ /* 0x000fca0000000000 */
[----:B------:R-:W-:Y:S02]  /*17d0*/  @!P3 SEL R27, R27, R23, !P1 ;  /* 0x000000171b1bb207 */ /* 0x000fe40004800000 */
[----:B------:R-:W-:-:S04]  /*17e0*/  ISETP.NE.AND P1, PT, R66, RZ, PT ;  /* 0x000000ff4200720c */ /* 0x000fc80003f25270 */
[----:B------:R-:W-:Y:S02]  /*17f0*/  P2R R20, PR, RZ, 0x2 ;  /* 0x00000002ff147803 */ /* 0x000fe40000000000 */
        /* <DEDUP_REMOVED lines=28> */
[----:B------:R-:W-:Y:S02]  /*19c0*/  ISETP.NE.AND P1, PT, R15, RZ, PT ;  /* 0x000000ff0f00720c */ /* 0x000fe40003f25270 */
[----:B------:R-:W-:Y:S02]  /*19d0*/  CS2R R12, SRZ ;  /* 0x00000000000c7805 */ /* 0x000fe4000001ff00 */
[----:B------:R-:W-:Y:S02]  /*19e0*/  P2R R81, PR, RZ, 0x2 ;  /* 0x00000002ff517803 */ /* 0x000fe40000000000 */
[----:B------:R-:W-:Y:S02]  /*19f0*/  ISETP.NE.AND P1, PT, R14, RZ, PT ;  /* 0x000000ff0e00720c */ /* 0x000fe40003f25270 */
[----:B------:R-:W-:-:S06]  /*1a00*/  CS2R R14, SRZ ;  /* 0x00000000000e7805 */ /* 0x000fcc000001ff00 */
[----:B------:R1:W2:Y:S01]  /*1a10*/  @P0 LDG.E.EL.128 R12, desc[UR6][R32.64] ;  /* 0x00000006200c0981 */ /* 0x0002a2000c2e1d00 */
[----:B------:R-:W-:Y:S02]  /*1a20*/  P2R R79, PR, RZ, 0x10 ;  /* 0x00000010ff4f7803 */ /* 0x000fe40000000000 */
[----:B------:R-:W-:Y:S02]  /*1a30*/  P2R R82, PR, RZ, 0x2 ;  /* 0x00000002ff527803 */ /* 0x000fe40000000000 */
[----:B-1----:R-:W-:Y:S02]  /*1a40*/  P2R R32, PR, RZ, 0x1 ;  /* 0x00000001ff207803 */ /* 0x002fe40000000000 */
[----:B------:R-:W-:Y:S02]  /*1a50*/  ISETP.NE.AND P0, PT, R57, RZ, PT ;  /* 0x000000ff3900720c */ /* 0x000fe40003f05270 */
[----:B------:R-:W-:Y:S02]  /*1a60*/  P2R R61, PR, RZ, 0x4 ;  /* 0x00000004ff3d7803 */ /* 0x000fe40000000000 */
[----:B------:R-:W-:-:S02]  /*1a70*/  ISETP.NE.AND P2, PT, R68, RZ, PT ;  /* 0x000000ff4400720c */ /* 0x000fc40003f45270 */
[-C--:B--2---:R-:W-:Y:S02]  /*1a80*/  FSETP.NAN.AND P4, PT, R12, R12.reuse, PT ;  /* 0x0000000c0c00720b */ /* 0x084fe40003f88000 */
[----:B------:R-:W-:Y:S02]  /*1a90*/  FSETP.NAN.AND P5, PT, R13, R13, PT ;  /* 0x0000000d0d00720b */ /* 0x000fe40003fa8000 */
[----:B------:R-:W-:Y:S02]  /*1aa0*/  FSETP.GEU.AND P3, PT, R28, R12, PT ;  /* 0x0000000c1c00720b */ /* 0x000fe40003f6e000 */
[----:B------:R-:W-:Y:S02]  /*1ab0*/  FSETP.NAN.AND P6, PT, R14, R14, PT ;  /* 0x0000000e0e00720b */ /* 0x000fe40003fc8000 */
[----:B------:R-:W-:-:S05]  /*1ac0*/  FSETP.NAN.AND P1, PT, R15, R15, PT ;  /* 0x0000000f0f00720b */ /* 0x000fca0003f28000 */
[----:B------:R-:W-:Y:S02]  /*1ad0*/  @!P4 SEL R12, R12, R28, !P3 ;  /* 0x0000001c0c0cc207 */ /* 0x000fe40005800000 */
[----:B------:R-:W-:-:S04]  /*1ae0*/  FSETP.GEU.AND P4, PT, R29, R13, PT ;  /* 0x0000000d1d00720b */ /* 0x000fc80003f8e000 */
[----:B------:R-:W-:Y:S02]  /*1af0*/  @!P5 SEL R13, R13, R29, !P4 ;  /* 0x0000001d0d0dd207 */ /* 0x000fe40006000000 */
[----:B------:R-:W-:-:S04]  /*1b00*/  FSETP.GEU.AND P5, PT, R30, R14, PT ;  /* 0x0000000e1e00720b */ /* 0x000fc80003fae000 */
[----:B------:R-:W-:Y:S02]  /*1b10*/  @!P6 SEL R14, R14, R30, !P5 ;  /* 0x0000001e0e0ee207 */ /* 0x000fe40006800000 */
[----:B------:R-:W-:-:S04]  /*1b20*/  FSETP.GEU.AND P6, PT, R31, R15, PT ;  /* 0x0000000f1f00720b */ /* 0x000fc80003fce000 */
[----:B------:R-:W-:Y:S02]  /*1b30*/  @!P1 SEL R15, R15, R31, !P6 ;  /* 0x0000001f0f0f9207 */ /* 0x000fe40007000000 */
[----:B------:R-:W-:Y:S02]  /*1b40*/  ISETP.NE.AND P1, PT, R82, RZ, PT ;  /* 0x000000ff5200720c */ /* 0x000fe40003f25270 */
[----:B------:R-:W-:Y:S02]  /*1b50*/  P2R R28, PR, RZ, 0x8 ;  /* 0x00000008ff1c7803 */ /* 0x000fe40000000000 */
[----:B------:R-:W-:Y:S02]  /*1b60*/  ISETP.NE.AND P3, PT, R0, RZ, PT ;  /* 0x000000ff0000720c */ /* 0x000fe40003f65270 */
[----:B------:R-:W-:Y:S02]  /*1b70*/  SEL R0, RZ, 0x1, !P1 ;  /* 0x00000001ff007807 */ /* 0x000fe40004800000 */
[----:B------:R-:W-:-:S02]  /*1b80*/  ISETP.NE.AND P1, PT, R81, RZ, PT ;  /* 0x000000ff5100720c */ /* 0x000fc40003f25270 */
[----:B------:R-:W-:Y:S02]  /*1b90*/  P2R R30, PR, RZ, 0x20 ;  /* 0x00000020ff1e7803 */ /* 0x000fe40000000000 */
[----:B------:R-:W-:Y:S02]  /*1ba0*/  ISETP.NE.AND P5, PT, R8, RZ, PT ;  /* 0x000000ff0800720c */ /* 0x000fe40003fa5270 */
[----:B------:R-:W-:Y:S02]  /*1bb0*/  SEL R8, RZ, 0x1, !P1 ;  /* 0x00000001ff087807 */ /* 0x000fe40004800000 */
[----:B------:R-:W-:Y:S02]  /*1bc0*/  ISETP.NE.AND P1, PT, R66, RZ, PT ;  /* 0x000000ff4200720c */ /* 0x000fe40003f25270 */
[----:B------:R-:W-:Y:S02]  /*1bd0*/  P2R R31, PR, RZ, 0x40 ;  /* 0x00000040ff1f7803 */ /* 0x000fe40000000000 */
[----:B------:R-:W-:-:S02]  /*1be0*/  ISETP.NE.AND P6, PT, R9, RZ, PT ;  /* 0x000000ff0900720c */ /* 0x000fc40003fc5270 */
[----:B------:R-:W-:Y:S02]  /*1bf0*/  SEL R9, RZ, 0x1, !P1 ;  /* 0x00000001ff097807 */ /* 0x000fe40004800000 */
[----:B------:R-:W-:-:S04]  /*1c00*/  ISETP.NE.AND P1, PT, R11, RZ, PT ;  /* 0x000000ff0b00720c */ /* 0x000fc80003f25270 */
        /* <DEDUP_REMOVED lines=9> */
[----:B------:R-:W-:Y:S02]  /*1ca0*/  ISETP.NE.AND P1, PT, R62, RZ, PT ;  /* 0x000000ff3e00720c */ /* 0x000fe40003f25270 */
[----:B------:R-:W-:Y:S02]  /*1cb0*/  P2R R29, PR, RZ, 0x10 ;  /* 0x00000010ff1d7803 */ /* 0x000fe40000000000 */
[----:B------:R-:W-:Y:S02]  /*1cc0*/  ISETP.NE.AND P4, PT, R3, RZ, PT ;  /* 0x000000ff0300720c */ /* 0x000fe40003f85270 */
[----:B------:R-:W-:Y:S02]  /*1cd0*/  SEL R3, R0, 0x2, P1 ;  /* 0x0000000200037807 */ /* 0x000fe40000800000 */
[----:B------:R-:W-:-:S04]  /*1ce0*/  ISETP.NE.AND P1, PT, R18, RZ, PT ;  /* 0x000000ff1200720c */ /* 0x000fc80003f25270 */
        /* <DEDUP_REMOVED lines=11> */
[----:B------:R-:W-:Y:S02]  /*1da0*/  ISETP.NE.AND P1, PT, R23, RZ, PT ;  /* 0x000000ff1700720c */ /* 0x000fe40003f25270 */
[----:B------:R-:W-:Y:S02]  /*1db0*/  SEL R16, R3, 0x3, P3 ;  /* 0x0000000303107807 */ /* 0x000fe40001800000 */
[----:B------:R-:W-:Y:S02]  /*1dc0*/  SEL R51, R51, 0x2, P1 ;  /* 0x0000000233337807 */ /* 0x000fe40000800000 */
[----:B------:R-:W-:Y:S02]  /*1dd0*/  ISETP.NE.AND P1, PT, R20, RZ, PT ;  /* 0x000000ff1400720c */ /* 0x000fe40003f25270 */
[----:B------:R-:W-:-:S02]  /*1de0*/  ISETP.NE.AND P3, PT, R34, RZ, PT ;  /* 0x000000ff2200720c */ /* 0x000fc40003f65270 */
[----:B------:R-:W-:Y:S02]  /*1df0*/  SEL R8, R8, 0x3, P6 ;  /* 0x0000000308087807 */ /* 0x000fe40003000000 */
[----:B------:R-:W-:Y:S02]  /*1e00*/  SEL R11, R10, 0x3, P4 ;  /* 0x000000030a0b7807 */ /* 0x000fe40002000000 */
[----:B------:R-:W-:Y:S02]  /*1e10*/  ISETP.NE.AND P6, PT, R77, RZ, PT ;  /* 0x000000ff4d00720c */ /* 0x000fe40003fc5270 */
[----:B------:R-:W-:Y:S02]  /*1e20*/  SEL R10, R50, 0x3, P1 ;  /* 0x00000003320a7807 */ /* 0x000fe40000800000 */
[----:B------:R-:W-:Y:S02]  /*1e30*/  P2R R50, PR, RZ, 0x8 ;  /* 0x00000008ff327803 */ /* 0x000fe40000000000 */
[----:B------:R-:W-:-:S02]  /*1e40*/  ISETP.NE.AND P3, PT, R5, RZ, PT ;  /* 0x000000ff0500720c */ /* 0x000fc40003f65270 */
        /* <DEDUP_REMOVED lines=20> */
[----:B------:R-:W-:Y:S02]  /*1f90*/  SEL R3, R51, 0x3, P0 ;  /* 0x0000000333037807 */ /* 0x000fe40000000000 */
        /* <DEDUP_REMOVED lines=18> */
[----:B------:R-:W-:Y:S02]  /*20c0*/  ISETP.NE.AND P0, PT, R35, RZ, PT ;  /* 0x000000ff2300720c */ /* 0x000fe40003f05270 */
[----:B------:R-:W-:Y:S02]  /*20d0*/  P2R R35, PR, RZ, 0x40 ;  /* 0x00000040ff237803 */ /* 0x000fe40000000000 */
[----:B------:R-:W-:Y:S02]  /*20e0*/  P2R R34, PR, RZ, 0x8 ;  /* 0x00000008ff227803 */ /* 0x000fe40000000000 */
[----:B------:R-:W-:-:S02]  /*20f0*/  ISETP.NE.AND P6, PT, R36, RZ, PT ;  /* 0x000000ff2400720c */ /* 0x000fc40003fc5270 */
[----:B------:R-:W-:Y:S02]  /*2100*/  ISETP.NE.AND P3, PT, R63, RZ, PT ;  /* 0x000000ff3f00720c */ /* 0x000fe40003f65270 */
[----:B------:R-:W-:Y:S02]  /*2110*/  SEL R8, R8, 0x4, P6 ;  /* 0x0000000408087807 */ /* 0x000fe40003000000 */
[----:B------:R-:W-:Y:S02]  /*2120*/  SEL R0, R0, 0x3, P3 ;  /* 0x0000000300007807 */ /* 0x000fe40001800000 */
[----:B------:R-:W-:Y:S02]  /*2130*/  ISETP.NE.AND P6, PT, R35, RZ, PT ;  /* 0x000000ff2300720c */ /* 0x000fe40003fc5270 */
[----:B------:R-:W-:Y:S02]  /*2140*/  SEL R39, R39, 0x3, P2 ;  /* 0x0000000327277807 */ /* 0x000fe40001000000 */
[----:B------:R-:W-:-:S02]  /*2150*/  SEL R0, R0, 0x4, P6 ;  /* 0x0000000400007807 */ /* 0x000fc40003000000 */
        /* <DEDUP_REMOVED lines=11> */
[----:B------:R-:W-:Y:S02]  /*2210*/  SEL R9, R9, 0x4, P0 ;  /* 0x0000000409097807 */ /* 0x000fe40000000000 */
[----:B------:R-:W-:Y:S02]  /*2220*/  ISETP.NE.AND P6, PT, R42, RZ, PT ;  /* 0x000000ff2a00720c */ /* 0x000fe40003fc5270 */
[----:B------:R-:W-:Y:S02]  /*2230*/  ISETP.NE.AND P3, PT, R50, RZ, PT ;  /* 0x000000ff3200720c */ /* 0x000fe40003f65270 */
[----:B------:R-:W-:-:S02]  /*2240*/  SEL R9, R9, 0x5, P6 ;  /* 0x0000000509097807 */ /* 0x000fc40003000000 */
        /* <DEDUP_REMOVED lines=28> */
[----:B------:R-:W-:Y:S02]  /*2410*/  SHF.R.U32.HI R5, RZ, 0x3, R4 ;  /* 0x00000003ff057819 */ /* 0x000fe40000011604 */
[----:B------:R-:W-:Y:S02]  /*2420*/  ISETP.NE.AND P2, PT, R49, RZ, PT ;  /* 0x000000ff3100720c */ /* 0x000fe40003f45270 */
[----:B------:R-:W-:Y:S02]  /*2430*/  ISETP.NE.AND P3, PT, R79, RZ, PT ;  /* 0x000000ff4f00720c */ /* 0x000fe40003f65270 */
[----:B------:R-:W-:-:S02]  /*2440*/  SGXT.U32 R5, R5, 0x4 ;  /* 0x000000040505781a */ /* 0x000fc40000000000 */
[----:B------:R-:W-:Y:S02]  /*2450*/  SEL R18, R16, 0x7, P2 ;  /* 0x0000000710127807 */ /* 0x000fe40001000000 */
[----:B------:R-:W-:Y:S02]  /*2460*/  SEL R16, R39, 0x7, P3 ;  /* 0x0000000727107807 */ /* 0x000fe40001800000 */
[----:B------:R-:W-:Y:S02]  /*2470*/  ISETP.NE.AND P3, PT, R28, RZ, PT ;  /* 0x000000ff1c00720c */ /* 0x000fe40003f65270 */
[----:B------:R-:W-:Y:S02]  /*2480*/  LOP3.LUT R28, R6, R5, RZ, 0xfc, !PT ;  /* 0x00000005061c7212 */ /* 0x000fe400078efcff */
[----:B------:R-:W1:Y:S01]  /*2490*/  S2R R5, SR_TID.X ;  /* 0x0000000000057919 */ /* 0x000e620000002100 */
[----:B------:R-:W2:Y:S01]  /*24a0*/  S2UR UR5, SR_CgaCtaId ;  /* 0x00000000000579c3 */ /* 0x000ea20000008800 */
[----:B------:R-:W-:-:S02]  /*24b0*/  ISETP.NE.AND P1, PT, R48, RZ, PT ;  /* 0x000000ff3000720c */ /* 0x000fc40003f25270 */
[----:B------:R-:W-:Y:S02]  /*24c0*/  ISETP.NE.AND P5, PT, R46, RZ, PT ;  /* 0x000000ff2e00720c */ /* 0x000fe40003fa5270 */
[----:B------:R-:W-:Y:S02]  /*24d0*/  SEL R20, R11, 0x7, P1 ;  /* 0x000000070b147807 */ /* 0x000fe40000800000 */
[----:B------:R-:W-:Y:S02]  /*24e0*/  ISETP.NE.AND P1, PT, R78, RZ, PT ;  /* 0x000000ff4e00720c */ /* 0x000fe40003f25270 */
[----:B------:R-:W-:Y:S02]  /*24f0*/  SEL R0, R3, 0x6, P6 ;  /* 0x0000000603007807 */ /* 0x000fe40003000000 */
[----:B------:R-:W-:Y:S02]  /*2500*/  ISETP.NE.AND P2, PT, R61, RZ, PT ;  /* 0x000000ff3d00720c */ /* 0x000fe40003f45270 */
[----:B------:R-:W-:-:S02]  /*2510*/  ISETP.NE.AND P4, PT, R47, RZ, PT ;  /* 0x000000ff2f00720c */ /* 0x000fc40003f85270 */
[----:B------:R-:W-:Y:S02]  /*2520*/  SEL R3, R10, 0x7, P1 ;  /* 0x000000070a037807 */ /* 0x000fe40000800000 */
[----:B------:R-:W-:Y:S02]  /*2530*/  SEL R8, R8, 0x7, P5 ;  /* 0x0000000708087807 */ /* 0x000fe40002800000 */
[----:B------:R-:W-:Y:S02]  /*2540*/  ISETP.NE.AND P1, PT, R54, RZ, PT ;  /* 0x000000ff3600720c */ /* 0x000fe40003f25270 */
[----:B------:R-:W-:Y:S02]  /*2550*/  SEL R0, R0, 0x7, P2 ;  /* 0x0000000700007807 */ /* 0x000fe40001000000 */
[----:B------:R-:W-:Y:S02]  /*2560*/  SEL R9, R9, 0x7, P4 ;  /* 0x0000000709097807 */ /* 0x000fe40002000000 */
[----:B------:R-:W-:-:S02]  /*2570*/  ISETP.NE.AND P2, PT, R55, RZ, PT ;  /* 0x000000ff3700720c */ /* 0x000fc40003f45270 */
[----:B------:R-:W-:Y:S02]  /*2580*/  ISETP.NE.AND P6, PT, R31, RZ, PT ;  /* 0x000000ff1f00720c */ /* 0x000fe40003fc5270 */
[----:B------:R-:W-:Y:S01]  /*2590*/  SEL R31, R8, 0x8, P1 ;  /* 0x00000008081f7807 */ /* 0x000fe20000800000 */
[----:B------:R-:W-:Y:S01]  /*25a0*/  IMAD.SHL.U32 R8, R4, 0x4, RZ ;  /* 0x0000000404087824 */ /* 0x000fe200078e00ff */
[----:B------:R-:W-:Y:S01]  /*25b0*/  ISETP.NE.AND P5, PT, R30, RZ, PT ;  /* 0x000000ff1e00720c */ /* 0x000fe20003fa5270 */
[----:B-1----:R-:W-:Y:S01]  /*25c0*/  IMAD.SHL.U32 R4, R5, 0x100, RZ ;  /* 0x0000010005047824 */ /* 0x002fe200078e00ff */
[----:B------:R-:W-:Y:S01]  /*25d0*/  SEL R30, R9, 0x8, P2 ;  /* 0x00000008091e7807 */ /* 0x000fe20001000000 */
[----:B------:R-:W-:Y:S01]  /*25e0*/  UMOV UR4, 0x400 ;  /* 0x0000040000047882 */ /* 0x000fe20000000000 */
[----:B------:R-:W-:Y:S01]  /*25f0*/  SHF.R.U32.HI R9, RZ, 0x2, R5 ;  /* 0x00000002ff097819 */ /* 0x000fe20000011605 */
[C---:B------:R-:W-:Y:S01]  /*2600*/  IMAD.SHL.U32 R6, R5.reuse, 0x4, RZ ;  /* 0x0000000405067824 */ /* 0x040fe200078e00ff */
[----:B--2---:R-:W-:Y:S01]  /*2610*/  UPRMT UR4, UR5, 0x654, UR4 ;  /* 0x0000065405047896 */ /* 0x004fe20008000004 */
[----:B------:R-:W-:Y:S01]  /*2620*/  IMAD.SHL.U32 R5, R5, 0x2, RZ ;  /* 0x0000000205057824 */ /* 0x000fe200078e00ff */
[----:B------:R-:W-:-:S02]  /*2630*/  SGXT.U32 R9, R9, 0x5 ;  /* 0x000000050909781a */ /* 0x000fc40000000000 */
[----:B------:R-:W-:Y:S02]  /*2640*/  LOP3.LUT R4, R4, 0x300, RZ, 0xc0, !PT ;  /* 0x0000030004047812 */ /* 0x000fe400078ec0ff */
[----:B------:R-:W-:Y:S02]  /*2650*/  ISETP.NE.AND P1, PT, R21, RZ, PT ;  /* 0x000000ff1500720c */ /* 0x000fe40003f25270 */
[----:B------:R-:W-:Y:S02]  /*2660*/  ISETP.NE.AND P0, PT, R80, RZ, PT ;  /* 0x000000ff5000720c */ /* 0x000fe40003f05270 */
[----:B------:R-:W-:Y:S02]  /*2670*/  LOP3.LUT R21, R7, 0x1c, R8, 0xf8, !PT ;  /* 0x0000001c07157812 */ /* 0x000fe400078ef808 */
[----:B------:R-:W-:Y:S02]  /*2680*/  LOP3.LUT R7, R5, 0xf0, RZ, 0xc0, !PT ;  /* 0x000000f005077812 */ /* 0x000fe400078ec0ff */
[----:B------:R-:W-:-:S02]  /*2690*/  LOP3.LUT R5, R4, R9, RZ, 0xfc, !PT ;  /* 0x0000000904057212 */ /* 0x000fc400078efcff */
[C---:B------:R-:W-:Y:S02]  /*26a0*/  LEA.HI R8, R4.reuse, UR4, RZ, 0x1f ;  /* 0x0000000404087c11 */ /* 0x040fe4000f8ff8ff */
[C---:B------:R-:W-:Y:S02]  /*26b0*/  LOP3.LUT R9, R4.reuse, 0x20, RZ, 0xfc, !PT ;  /* 0x0000002004097812 */ /* 0x040fe400078efcff */
[----:B------:R-:W-:Y:S02]  /*26c0*/  SEL R17, R17, 0x7, P0 ;  /* 0x0000000711117807 */ /* 0x000fe40000000000 */
[----:B------:R-:W-:Y:S02]  /*26d0*/  LOP3.LUT R10, R4, 0x40, RZ, 0xfc, !PT ;  /* 0x00000040040a7812 */ /* 0x000fe400078efcff */
[----:B------:R-:W-:Y:S02]  /*26e0*/  ISETP.NE.AND P4, PT, R29, RZ, PT ;  /* 0x000000ff1d00720c */ /* 0x000fe40003f85270 */
[----:B------:R-:W-:-:S02]  /*26f0*/  ISETP.NE.AND P0, PT, R32, RZ, PT ;  /* 0x000000ff2000720c */ /* 0x000fc40003f05270 */
[----:B------:R-:W-:Y:S02]  /*2700*/  ISETP.NE.AND P2, PT, R22, RZ, PT ;  /* 0x000000ff1600720c */ /* 0x000fe40003f45270 */
[C---:B------:R-:W-:Y:S01]  /*2710*/  LOP3.LUT R11, R4.reuse, 0x60, RZ, 0xfc, !PT ;  /* 0x00000060040b7812 */ /* 0x040fe200078efcff */
[----:B------:R-:W-:Y:S01]  /*2720*/  VIADD R37, R7, UR4 ;  /* 0x0000000407257c36 */ /* 0x000fe20008000000 */
[C---:B------:R-:W-:Y:S02]  /*2730*/  LOP3.LUT R22, R4.reuse, 0x80, RZ, 0xfc, !PT ;  /* 0x0000008004167812 */ /* 0x040fe400078efcff */
[C---:B------:R-:W-:Y:S02]  /*2740*/  LOP3.LUT R23, R4.reuse, 0xa0, RZ, 0xfc, !PT ;  /* 0x000000a004177812 */ /* 0x040fe400078efcff */
[C---:B------:R-:W-:Y:S02]  /*2750*/  LOP3.LUT R29, R4.reuse, 0xc0, RZ, 0xfc, !PT ;  /* 0x000000c0041d7812 */ /* 0x040fe400078efcff */
[----:B------:R-:W-:Y:S01]  /*2760*/  LOP3.LUT R32, R4, 0xe0, RZ, 0xfc, !PT ;  /* 0x000000e004207812 */ /* 0x000fe200078efcff */
[----:B------:R-:W-:Y:S01]  /*2770*/  IMAD R7, R5, 0x4, R8 ;  /* 0x0000000405077824 */ /* 0x000fe200078e0208 */
[----:B------:R-:W-:-:S02]  /*2780*/  LEA.HI R4, R9, UR4, RZ, 0x1f ;  /* 0x0000000409047c11 */ /* 0x000fc4000f8ff8ff */
[----:B------:R-:W-:Y:S02]  /*2790*/  LEA.HI R10, R10, UR4, RZ, 0x1f ;  /* 0x000000040a0a7c11 */ /* 0x000fe4000f8ff8ff */
[----:B------:R-:W-:Y:S02]  /*27a0*/  LEA.HI R8, R11, UR4, RZ, 0x1f ;  /* 0x000000040b087c11 */ /* 0x000fe4000f8ff8ff */
[----:B------:R-:W-:Y:S01]  /*27b0*/  LEA.HI R34, R22, UR4, RZ, 0x1f ;  /* 0x0000000416227c11 */ /* 0x000fe2000f8ff8ff */
[----:B------:R-:W-:Y:S01]  /*27c0*/  IMAD R22, R5, 0x4, R4 ;  /* 0x0000000405167824 */ /* 0x000fe200078e0204 */
[----:B------:R-:W-:Y:S01]  /*27d0*/  LEA.HI R36, R23, UR4, RZ, 0x1f ;  /* 0x0000000417247c11 */ /* 0x000fe2000f8ff8ff */
[----:B------:R-:W-:Y:S01]  /*27e0*/  IMAD R23, R5, 0x4, R10 ;  /* 0x0000000405177824 */ /* 0x000fe200078e020a */
[----:B------:R-:W-:Y:S02]  /*27f0*/  LEA.HI R38, R29, UR4, RZ, 0x1f ;  /* 0x000000041d267c11 */ /* 0x000fe4000f8ff8ff */
[----:B------:R-:W-:Y:S01]  /*2800*/  LEA.HI R40, R32, UR4, RZ, 0x1f ;  /* 0x0000000420287c11 */ /* 0x000fe2000f8ff8ff */
[C---:B------:R-:W-:Y:S01]  /*2810*/  IMAD R32, R5.reuse, 0x4, R8 ;  /* 0x0000000405207824 */ /* 0x040fe200078e0208 */
[----:B------:R-:W-:Y:S01]  /*2820*/  STS [R7], R24 ;  /* 0x0000001807007388 */ /* 0x000fe20000000800 */
[----:B------:R-:W-:-:S02]  /*2830*/  IMAD R33, R5, 0x4, R34 ;  /* 0x0000000405217824 */ /* 0x000fc400078e0222 */
[C---:B------:R-:W-:Y:S01]  /*2840*/  IMAD R36, R5.reuse, 0x4, R36 ;  /* 0x0000000405247824 */ /* 0x040fe200078e0224 */
[----:B------:R-:W-:Y:S01]  /*2850*/  STS [R22+0x80], R25 ;  /* 0x0000801916007388 */ /* 0x000fe20000000800 */
[C---:B------:R-:W-:Y:S02]  /*2860*/  IMAD R35, R5.reuse, 0x4, R38 ;  /* 0x0000000405237824 */ /* 0x040fe400078e0226 */
[----:B------:R-:W-:Y:S01]  /*2870*/  IMAD R40, R5, 0x4, R40 ;  /* 0x0000000405287824 */ /* 0x000fe200078e0228 */
[----:B------:R1:W-:Y:S01]  /*2880*/  STS [R23+0x100], R26 ;  /* 0x0001001a17007388 */ /* 0x0003e20000000800 */
[----:B------:R-:W-:-:S03]  /*2890*/  LOP3.LUT R6, R6, 0x1fc, RZ, 0xc0, !PT ;  /* 0x000001fc06067812 */ /* 0x000fc600078ec0ff */
[----:B------:R-:W-:Y:S04]  /*28a0*/  STS [R32+0x180], R27 ;  /* 0x0001801b20007388 */ /* 0x000fe80000000800 */
[----:B------:R-:W-:Y:S01]  /*28b0*/  STS [R33+0x200], R12 ;  /* 0x0002000c21007388 */ /* 0x000fe20000000800 */
[----:B------:R-:W-:Y:S01]  /*28c0*/  IMAD.HI R29, R21, 0x5397829d, RZ ;  /* 0x5397829d151d7827 */ /* 0x000fe200078e02ff */
[----:B-1----:R-:W1:Y:S02]  /*28d0*/  LDC.64 R22, c[0x0][0x218] ;  /* 0x00008600ff167b82 */ /* 0x002e640000000a00 */
[----:B------:R2:W-:Y:S04]  /*28e0*/  STS [R36+0x280], R13 ;  /* 0x0002800d24007388 */ /* 0x0005e80000000800 */
[----:B------:R-:W-:Y:S01]  /*28f0*/  STS [R35+0x300], R14 ;  /* 0x0003000e23007388 */ /* 0x000fe20000000800 */
[----:B------:R-:W-:-:S03]  /*2900*/  LOP3.LUT R9, R6, 0x200, RZ, 0xfc, !PT ;  /* 0x0000020006097812 */ /* 0x000fc600078efcff */
[----:B------:R3:W-:Y:S01]  /*2910*/  STS [R40+0x380], R15 ;  /* 0x0003800f28007388 */ /* 0x0007e20000000800 */
[----:B------:R-:W-:-:S04]  /*2920*/  SHF.R.U32.HI R9, RZ, 0x1, R9 ;  /* 0x00000001ff097819 */ /* 0x000fc80000011609 */
[----:B------:R-:W-:Y:S01]  /*2930*/  LOP3.LUT R9, R9, 0x1f0, RZ, 0xc0, !PT ;  /* 0x000001f009097812 */ /* 0x000fe200078ec0ff */
[----:B------:R-:W-:-:S04]  /*2940*/  IMAD R8, R6, 0x4, R37 ;  /* 0x0000000406087824 */ /* 0x000fc800078e0225 */
[----:B------:R-:W-:Y:S01]  /*2950*/  VIADD R9, R9, UR4 ;  /* 0x0000000409097c36 */ /* 0x000fe20008000000 */
[----:B------:R-:W-:Y:S01]  /*2960*/  SHF.R.U32.HI R24, RZ, 0x1f, R29 ;  /* 0x0000001fff187819 */ /* 0x000fe2000001161d */
[----:B------:R-:W-:Y:S02]  /*2970*/  ULDC.64 UR4, c[0x0][0x220] ;  /* 0x0000880000047ab9 */ /* 0x000fe40000000a00 */
[----:B------:R-:W-:Y:S01]  /*2980*/  IMAD R6, R6, 0x4, R9 ;  /* 0x0000000406067824 */ /* 0x000fe200078e0209 */
[----:B------:R-:W-:Y:S01]  /*2990*/  BAR.SYNC.DEFER_BLOCKING 0x0 ;  /* 0x0000000000007b1d */ /* 0x000fe20000010000 */
[----:B------:R-:W-:-:S05]  /*29a0*/  LEA.HI.SX32 R24, R29, R24, 0x1a ;  /* 0x000000181d187211 */ /* 0x000fca00078fd2ff */
[----:B------:R-:W4:Y:S04]  /*29b0*/  LDS.128 R8, [R8] ;  /* 0x0000000008087984 */ /* 0x000f280000000c00 */
[----:B------:R-:W5:Y:S01]  /*29c0*/  LDS.128 R4, [R6+0x800] ;  /* 0x0008000006047984 */ /* 0x000f620000000c00 */
[----:B------:R-:W-:Y:S01]  /*29d0*/  IMAD R25, R24, -0xc4, R21 ;  /* 0xffffff3c18197824 */ /* 0x000fe200078e0215 */
[----:B--2---:R-:W-:Y:S02]  /*29e0*/  SEL R13, R20, 0x8, P1 ;  /* 0x00000008140d7807 */ /* 0x004fe40000800000 */
[----:B------:R-:W-:Y:S01]  /*29f0*/  ISETP.GE.AND P1, PT, R21, 0x310, PT ;  /* 0x000003101500780c */ /* 0x000fe20003f26270 */
[----:B------:R-:W-:Y:S01]  /*2a00*/  IMAD R25, R24, 0x3d400, R25 ;  /* 0x0003d40018197824 */ /* 0x000fe200078e0219 */
[----:B------:R-:W-:-:S02]  /*2a10*/  LOP3.LUT R12, R28, 0x10, RZ, 0xfc, !PT ;  /* 0x000000101c0c7812 */ /* 0x000fc400078efcff */
[----:B------:R-:W-:Y:S01]  /*2a20*/  SEL R18, R18, 0x8, P2 ;  /* 0x0000000812127807 */ /* 0x000fe20001000000 */
[C---:B------:R-:W-:Y:S01]  /*2a30*/  IMAD R25, R28.reuse, 0xc4, R25 ;  /* 0x000000c41c197824 */ /* 0x040fe200078e0219 */
[----:B------:R-:W-:Y:S02]  /*2a40*/  ISETP.LT.AND P2, PT, R28, 0x300, !P1 ;  /* 0x000003001c00780c */ /* 0x000fe40004f41270 */
[----:B------:R-:W-:Y:S01]  /*2a50*/  ISETP.LT.AND P1, PT, R12, 0x300, !P1 ;  /* 0x000003000c00780c */ /* 0x000fe20004f21270 */
[----:B------:R-:W-:Y:S02]  /*2a60*/  IMAD R20, R19, 0x300, R2 ;  /* 0x0000030013147824 */ /* 0x000fe400078e0202 */
[----:B---3--:R-:W-:Y:S01]  /*2a70*/  VIADD R15, R25, 0xc40 ;  /* 0x00000c40190f7836 */ /* 0x008fe20000000000 */
[----:B------:R-:W-:Y:S01]  /*2a80*/  PRMT R18, R13, 0x3340, R18 ;  /* 0x000033400d127816 */ /* 0x000fe20000000012 */
[----:B-1----:R-:W-:Y:S01]  /*2a90*/  IMAD.WIDE R12, R25, 0x4, R22 ;  /* 0x00000004190c7825 */ /* 0x002fe200078e0216 */
[----:B------:R-:W-:-:S02]  /*2aa0*/  SEL R0, R0, 0x8, P3 ;  /* 0x0000000800007807 */ /* 0x000fc40001800000 */
[----:B------:R-:W-:Y:S01]  /*2ab0*/  SEL R3, R3, 0x8, P4 ;  /* 0x0000000803037807 */ /* 0x000fe20002000000 */
[----:B------:R-:W-:Y:S01]  /*2ac0*/  IMAD.WIDE R14, R15, 0x4, R22 ;  /* 0x000000040f0e7825 */ /* 0x000fe200078e0216 */
[----:B------:R-:W-:Y:S02]  /*2ad0*/  SEL R16, R16, 0x8, P5 ;  /* 0x0000000810107807 */ /* 0x000fe40002800000 */
[----:B------:R-:W-:Y:S02]  /*2ae0*/  SEL R17, R17, 0x8, P6 ;  /* 0x0000000811117807 */ /* 0x000fe40003000000 */
[----:B------:R-:W-:Y:S02]  /*2af0*/  IADD3 R2, P3, R20, UR4, RZ ;  /* 0x0000000414027c10 */ /* 0x000fe4000ff7e0ff */
[----:B------:R-:W-:Y:S02]  /*2b00*/  PRMT R31, R31, 0x3340, R30 ;  /* 0x000033401f1f7816 */ /* 0x000fe4000000001e */
[----:B------:R-:W-:-:S02]  /*2b10*/  PRMT R19, R0, 0x3340, R3 ;  /* 0x0000334000137816 */ /* 0x000fc40000000003 */
[----:B------:R-:W-:Y:S02]  /*2b20*/  PRMT R16, R16, 0x3340, R17 ;  /* 0x0000334010107816 */ /* 0x000fe40000000011 */
[----:B------:R-:W-:Y:S01]  /*2b30*/  LEA.HI.X.SX32 R3, R20, UR5, 0x1, P3 ;  /* 0x0000000514037c11 */ /* 0x000fe200098f0eff */
[----:B----4-:R1:W-:Y:S01]  /*2b40*/  @P2 STG.E.128 desc[UR6][R12.64], R8 ;  /* 0x000000080c002986 */ /* 0x0103e2000c101d06 */
[----:B------:R-:W-:-:S03]  /*2b50*/  PRMT R18, R31, 0x5410, R18 ;  /* 0x000054101f127816 */ /* 0x000fc60000000012 */
[----:B-----5:R1:W-:Y:S01]  /*2b60*/  @P1 STG.E.128 desc[UR6][R14.64], R4 ;  /* 0x000000040e001986 */ /* 0x0203e2000c101d06 */
[----:B------:R-:W-:Y:S01]  /*2b70*/  PRMT R19, R19, 0x5410, R16 ;  /* 0x0000541013137816 */ /* 0x000fe20000000010 */
[----:B------:R-:W-:Y:S06]  /*2b80*/  @!P0 EXIT ;  /* 0x000000000000894d */ /* 0x000fec0003800000 */
[----:B------:R-:W-:Y:S01]  /*2b90*/  STG.E.64 desc[UR6][R2.64], R18 ;  /* 0x0000001202007986 */ /* 0x000fe2000c101b06 */
[----:B------:R-:W-:Y:S05]  /*2ba0*/  EXIT ;  /* 0x000000000000794d */ /* 0x000fea0003800000 */
.L_x_0:
[----:B------:R-:W-:-:S00]  /*2bb0*/  BRA `(.L_x_0) ;  /* 0xfffffffc00fc7947 */ /* 0x000fc0000383ffff */
[----:B------:R-:W-:-:S00]  /*2bc0*/  NOP ;  /* 0x0000000000007918 */ /* 0x000fc00000000000 */
        /* <DEDUP_REMOVED lines=11> */
.L_x_1:


//--------------------- .nv.shared.triton_poi_fused_max_pool2d_with_indices_42 --------------------------
	.section	.nv.shared.triton_poi_fused_max_pool2d_with_indices_42,"aw",@nobits
	.sectionflags	@""
	.align	16
	.zero		1024


//--------------------- .nv.constant0.triton_poi_fused_max_pool2d_with_indices_42 --------------------------
	.section	.nv.constant0.triton_poi_fused_max_pool2d_with_indices_42,"a",@progbits
	.sectionflags	@""
	.align	4
.nv.constant0.triton_poi_fused_max_pool2d_with_indices_42:
	.zero		560
